//
// Generated by NVIDIA NVVM Compiler
//
// Compiler Build ID: CL-36424714
// Cuda compilation tools, release 13.0, V13.0.88
// Based on NVVM 20.0.0
//

.version 9.0
.target sm_100
.address_size 64

	// .globl	_Z21sharedMatrixMulKernelPKdS0_Pdii
.extern .shared .align 16 .b8 shared[];

.visible .entry _Z21sharedMatrixMulKernelPKdS0_Pdii(
	.param .u64 .ptr .align 1 _Z21sharedMatrixMulKernelPKdS0_Pdii_param_0,
	.param .u64 .ptr .align 1 _Z21sharedMatrixMulKernelPKdS0_Pdii_param_1,
	.param .u64 .ptr .align 1 _Z21sharedMatrixMulKernelPKdS0_Pdii_param_2,
	.param .u32 _Z21sharedMatrixMulKernelPKdS0_Pdii_param_3,
	.param .u32 _Z21sharedMatrixMulKernelPKdS0_Pdii_param_4
)
{
	.reg .pred 	%p<12>;
	.reg .b32 	%r<96>;
	.reg .b64 	%rd<16>;
	.reg .b64 	%fd<73>;

	ld.param.u32 	%r31, [_Z21sharedMatrixMulKernelPKdS0_Pdii_param_3];
	ld.param.u32 	%r32, [_Z21sharedMatrixMulKernelPKdS0_Pdii_param_4];
	mov.u32 	%r33, %ctaid.y;
	mov.u32 	%r1, %tid.y;
	mad.lo.s32 	%r2, %r32, %r33, %r1;
	mov.u32 	%r34, %ctaid.x;
	mov.u32 	%r3, %tid.x;
	mad.lo.s32 	%r4, %r32, %r34, %r3;
	div.s32 	%r5, %r31, %r32;
	setp.lt.s32 	%p1, %r5, 1;
	mov.f64 	%fd71, 0d0000000000000000;
	@%p1 bra 	$L__BB0_15;
	mul.lo.s32 	%r36, %r32, %r32;
	shl.b32 	%r37, %r36, 3;
	mov.u32 	%r38, shared;
	add.s32 	%r6, %r38, %r37;
	mad.lo.s32 	%r7, %r2, %r31, %r3;
	mul.lo.s32 	%r8, %r32, %r1;
	and.b32  	%r9, %r32, 7;
	and.b32  	%r10, %r32, 3;
	and.b32  	%r11, %r32, 2147483640;
	and.b32  	%r12, %r32, 1;
	neg.s32 	%r13, %r11;
	shl.b32 	%r39, %r3, 3;
	add.s32 	%r40, %r37, %r39;
	add.s32 	%r14, %r38, %r40;
	shl.b32 	%r15, %r32, 6;
	shl.b32 	%r16, %r32, 3;
	mov.f64 	%fd71, 0d0000000000000000;
	mov.b32 	%r89, 0;
$L__BB0_2:
	ld.param.u64 	%rd14, [_Z21sharedMatrixMulKernelPKdS0_Pdii_param_1];
	ld.param.u64 	%rd13, [_Z21sharedMatrixMulKernelPKdS0_Pdii_param_0];
	setp.lt.s32 	%p2, %r32, 1;
	mul.lo.s32 	%r41, %r89, %r32;
	add.s32 	%r42, %r7, %r41;
	add.s32 	%r43, %r41, %r1;
	mad.lo.s32 	%r44, %r43, %r31, %r4;
	cvta.to.global.u64 	%rd4, %rd13;
	mul.wide.s32 	%rd5, %r42, 8;
	add.s64 	%rd6, %rd4, %rd5;
	ld.global.f64 	%fd17, [%rd6];
	add.s32 	%r45, %r8, %r3;
	shl.b32 	%r46, %r45, 3;
	add.s32 	%r48, %r38, %r46;
	st.shared.f64 	[%r48], %fd17;
	cvta.to.global.u64 	%rd7, %rd14;
	mul.wide.s32 	%rd8, %r44, 8;
	add.s64 	%rd9, %rd7, %rd8;
	ld.global.f64 	%fd18, [%rd9];
	add.s32 	%r49, %r6, %r46;
	st.shared.f64 	[%r49], %fd18;
	bar.sync 	0;
	@%p2 bra 	$L__BB0_14;
	setp.lt.u32 	%p3, %r32, 8;
	mov.b32 	%r94, 0;
	@%p3 bra 	$L__BB0_6;
	shl.b32 	%r51, %r8, 3;
	add.s32 	%r53, %r51, %r38;
	add.s32 	%r90, %r53, 32;
	mov.u32 	%r91, %r14;
	mov.u32 	%r92, %r13;
$L__BB0_5:
	.pragma "nounroll";
	ld.shared.f64 	%fd20, [%r90+-32];
	ld.shared.f64 	%fd21, [%r91];
	fma.rn.f64 	%fd22, %fd20, %fd21, %fd71;
	ld.shared.f64 	%fd23, [%r90+-24];
	add.s32 	%r54, %r91, %r16;
	ld.shared.f64 	%fd24, [%r54];
	fma.rn.f64 	%fd25, %fd23, %fd24, %fd22;
	ld.shared.f64 	%fd26, [%r90+-16];
	add.s32 	%r55, %r54, %r16;
	ld.shared.f64 	%fd27, [%r55];
	fma.rn.f64 	%fd28, %fd26, %fd27, %fd25;
	ld.shared.f64 	%fd29, [%r90+-8];
	add.s32 	%r56, %r55, %r16;
	ld.shared.f64 	%fd30, [%r56];
	fma.rn.f64 	%fd31, %fd29, %fd30, %fd28;
	ld.shared.f64 	%fd32, [%r90];
	add.s32 	%r57, %r56, %r16;
	ld.shared.f64 	%fd33, [%r57];
	fma.rn.f64 	%fd34, %fd32, %fd33, %fd31;
	ld.shared.f64 	%fd35, [%r90+8];
	add.s32 	%r58, %r57, %r16;
	ld.shared.f64 	%fd36, [%r58];
	fma.rn.f64 	%fd37, %fd35, %fd36, %fd34;
	ld.shared.f64 	%fd38, [%r90+16];
	add.s32 	%r59, %r58, %r16;
	ld.shared.f64 	%fd39, [%r59];
	fma.rn.f64 	%fd40, %fd38, %fd39, %fd37;
	ld.shared.f64 	%fd41, [%r90+24];
	add.s32 	%r60, %r59, %r16;
	ld.shared.f64 	%fd42, [%r60];
	fma.rn.f64 	%fd71, %fd41, %fd42, %fd40;
	add.s32 	%r92, %r92, 8;
	add.s32 	%r91, %r91, %r15;
	add.s32 	%r90, %r90, 64;
	setp.ne.s32 	%p4, %r92, 0;
	mov.u32 	%r94, %r11;
	@%p4 bra 	$L__BB0_5;
$L__BB0_6:
	setp.eq.s32 	%p5, %r9, 0;
	@%p5 bra 	$L__BB0_14;
	add.s32 	%r61, %r9, -1;
	setp.lt.u32 	%p6, %r61, 3;
	@%p6 bra 	$L__BB0_9;
	add.s32 	%r62, %r94, %r8;
	shl.b32 	%r63, %r62, 3;
	add.s32 	%r65, %r38, %r63;
	ld.shared.f64 	%fd44, [%r65];
	mad.lo.s32 	%r66, %r94, %r32, %r3;
	shl.b32 	%r67, %r66, 3;
	add.s32 	%r68, %r6, %r67;
	ld.shared.f64 	%fd45, [%r68];
	fma.rn.f64 	%fd46, %fd44, %fd45, %fd71;
	ld.shared.f64 	%fd47, [%r65+8];
	add.s32 	%r69, %r68, %r16;
	ld.shared.f64 	%fd48, [%r69];
	fma.rn.f64 	%fd49, %fd47, %fd48, %fd46;
	ld.shared.f64 	%fd50, [%r65+16];
	add.s32 	%r70, %r69, %r16;
	ld.shared.f64 	%fd51, [%r70];
	fma.rn.f64 	%fd52, %fd50, %fd51, %fd49;
	ld.shared.f64 	%fd53, [%r65+24];
	add.s32 	%r71, %r70, %r16;
	ld.shared.f64 	%fd54, [%r71];
	fma.rn.f64 	%fd71, %fd53, %fd54, %fd52;
	add.s32 	%r94, %r94, 4;
$L__BB0_9:
	setp.eq.s32 	%p7, %r10, 0;
	@%p7 bra 	$L__BB0_14;
	setp.eq.s32 	%p8, %r10, 1;
	@%p8 bra 	$L__BB0_12;
	add.s32 	%r72, %r94, %r8;
	shl.b32 	%r73, %r72, 3;
	add.s32 	%r75, %r38, %r73;
	ld.shared.f64 	%fd56, [%r75];
	mad.lo.s32 	%r76, %r94, %r32, %r3;
	shl.b32 	%r77, %r76, 3;
	add.s32 	%r78, %r6, %r77;
	ld.shared.f64 	%fd57, [%r78];
	fma.rn.f64 	%fd58, %fd56, %fd57, %fd71;
	ld.shared.f64 	%fd59, [%r75+8];
	add.s32 	%r79, %r78, %r16;
	ld.shared.f64 	%fd60, [%r79];
	fma.rn.f64 	%fd71, %fd59, %fd60, %fd58;
	add.s32 	%r94, %r94, 2;
$L__BB0_12:
	setp.eq.s32 	%p9, %r12, 0;
	@%p9 bra 	$L__BB0_14;
	add.s32 	%r80, %r94, %r8;
	shl.b32 	%r81, %r80, 3;
	add.s32 	%r83, %r38, %r81;
	ld.shared.f64 	%fd61, [%r83];
	mad.lo.s32 	%r84, %r94, %r32, %r3;
	shl.b32 	%r85, %r84, 3;
	add.s32 	%r86, %r6, %r85;
	ld.shared.f64 	%fd62, [%r86];
	fma.rn.f64 	%fd71, %fd61, %fd62, %fd71;
$L__BB0_14:
	bar.sync 	0;
	add.s32 	%r89, %r89, 1;
	setp.ne.s32 	%p10, %r89, %r5;
	@%p10 bra 	$L__BB0_2;
$L__BB0_15:
	max.s32 	%r87, %r2, %r4;
	setp.ge.s32 	%p11, %r87, %r31;
	@%p11 bra 	$L__BB0_17;
	ld.param.u64 	%rd15, [_Z21sharedMatrixMulKernelPKdS0_Pdii_param_2];
	mad.lo.s32 	%r88, %r2, %r31, %r4;
	cvta.to.global.u64 	%rd10, %rd15;
	mul.wide.s32 	%rd11, %r88, 8;
	add.s64 	%rd12, %rd10, %rd11;
	st.global.f64 	[%rd12], %fd71;
$L__BB0_17:
	ret;

}
	// .globl	_Z9addKernelPKdS0_Pdi
.visible .entry _Z9addKernelPKdS0_Pdi(
	.param .u64 .ptr .align 1 _Z9addKernelPKdS0_Pdi_param_0,
	.param .u64 .ptr .align 1 _Z9addKernelPKdS0_Pdi_param_1,
	.param .u64 .ptr .align 1 _Z9addKernelPKdS0_Pdi_param_2,
	.param .u32 _Z9addKernelPKdS0_Pdi_param_3
)
{
	.reg .pred 	%p<2>;
	.reg .b32 	%r<6>;
	.reg .b64 	%rd<11>;
	.reg .b64 	%fd<4>;

	ld.param.u64 	%rd1, [_Z9addKernelPKdS0_Pdi_param_0];
	ld.param.u64 	%rd2, [_Z9addKernelPKdS0_Pdi_param_1];
	ld.param.u64 	%rd3, [_Z9addKernelPKdS0_Pdi_param_2];
	ld.param.u32 	%r2, [_Z9addKernelPKdS0_Pdi_param_3];
	mov.u32 	%r3, %ctaid.x;
	mov.u32 	%r4, %ntid.x;
	mov.u32 	%r5, %tid.x;
	mad.lo.s32 	%r1, %r3, %r4, %r5;
	setp.ge.s32 	%p1, %r1, %r2;
	@%p1 bra 	$L__BB1_2;
	cvta.to.global.u64 	%rd4, %rd1;
	cvta.to.global.u64 	%rd5, %rd2;
	cvta.to.global.u64 	%rd6, %rd3;
	mul.wide.s32 	%rd7, %r1, 8;
	add.s64 	%rd8, %rd4, %rd7;
	ld.global.f64 	%fd1, [%rd8];
	add.s64 	%rd9, %rd5, %rd7;
	ld.global.f64 	%fd2, [%rd9];
	add.f64 	%fd3, %fd1, %fd2;
	add.s64 	%rd10, %rd6, %rd7;
	st.global.f64 	[%rd10], %fd3;
$L__BB1_2:
	ret;

}


// ===== COMPILED SASS (sm_100) =====

	.target	sm_100

	.elftype	@"ET_EXEC"


//--------------------- .note.nv.tkinfo           --------------------------
	.section	.note.nv.tkinfo,"",@"SHT_NOTE"
	.sectionflags	@"SHF_NOTE_NV_TKINFO"
	.tkinfo
        /*0018*/ 	.word	0x00000002
        /*0030*/ 	.string	""
        /*0030*/ 	.string	"ptxas"
        /*0030*/ 	.string	"Cuda compilation tools, release 13.0, V13.0.88"
        /*0030*/ 	.string	"Build cuda_13.0.r13.0/compiler.36424714_0"
        /*0030*/ 	.string	"-arch sm_100 -m 64 "



//--------------------- .note.nv.cuinfo           --------------------------
	.section	.note.nv.cuinfo,"",@"SHT_NOTE"
	.sectionflags	@"SHF_NOTE_NV_CUINFO"
        /*0018*/ 	.short	0x0002
        /*001a*/ 	.short	0x0064
        /*001c*/ 	.short	0x0082
	.zero		2


//--------------------- .nv.info                  --------------------------
	.section	.nv.info,"",@"SHT_CUDA_INFO"
	.align	4


	//----- nvinfo : EIATTR_REGCOUNT
	.align		4
        /*0000*/ 	.byte	0x04, 0x2f
        /*0002*/ 	.short	(.L_1 - .L_0)
	.align		4
.L_0:
        /*0004*/ 	.word	index@(_Z21sharedMatrixMulKernelPKdS0_Pdii)
        /*0008*/ 	.word	0x00000020


	//----- nvinfo : EIATTR_FRAME_SIZE
	.align		4
.L_1:
        /*000c*/ 	.byte	0x04, 0x11
        /*000e*/ 	.short	(.L_3 - .L_2)
	.align		4
.L_2:
        /*0010*/ 	.word	index@(_Z21sharedMatrixMulKernelPKdS0_Pdii)
        /*0014*/ 	.word	0x00000000


	//----- nvinfo : EIATTR_REGCOUNT
	.align		4
.L_3:
        /*0018*/ 	.byte	0x04, 0x2f
        /*001a*/ 	.short	(.L_5 - .L_4)
	.align		4
.L_4:
        /*001c*/ 	.word	index@(_Z9addKernelPKdS0_Pdi)
        /*0020*/ 	.word	0x0000000e


	//----- nvinfo : EIATTR_FRAME_SIZE
	.align		4
.L_5:
        /*0024*/ 	.byte	0x04, 0x11
        /*0026*/ 	.short	(.L_7 - .L_6)
	.align		4
.L_6:
        /*0028*/ 	.word	index@(_Z9addKernelPKdS0_Pdi)
        /*002c*/ 	.word	0x00000000


	//----- nvinfo : EIATTR_MIN_STACK_SIZE
	.align		4
.L_7:
        /*0030*/ 	.byte	0x04, 0x12
        /*0032*/ 	.short	(.L_9 - .L_8)
	.align		4
.L_8:
        /*0034*/ 	.word	index@(_Z9addKernelPKdS0_Pdi)
        /*0038*/ 	.word	0x00000000


	//----- nvinfo : EIATTR_MIN_STACK_SIZE
	.align		4
.L_9:
        /*003c*/ 	.byte	0x04, 0x12
        /*003e*/ 	.short	(.L_11 - .L_10)
	.align		4
.L_10:
        /*0040*/ 	.word	index@(_Z21sharedMatrixMulKernelPKdS0_Pdii)
        /*0044*/ 	.word	0x00000000
.L_11:


//--------------------- .nv.compat                --------------------------
	.section	.nv.compat,"",@"SHT_CUDA_COMPAT_INFO"
	.align	4
        /*0000*/ 	.byte	0x02, 0x09, 0x00, 0x00, 0x02, 0x02, 0x01, 0x00, 0x02, 0x05, 0x05, 0x00, 0x03, 0x07, 0x01, 0x01
        /*0010*/ 	.byte	0x02, 0x03, 0x00, 0x00, 0x02, 0x06, 0x01, 0x00, 0x04, 0x0b, 0x08, 0x00, 0x01, 0x00, 0x00, 0x00
        /*0020*/ 	.byte	0x00, 0x00, 0x00, 0x00


//--------------------- .nv.info._Z9addKernelPKdS0_Pdi --------------------------
	.section	.nv.info._Z9addKernelPKdS0_Pdi,"",@"SHT_CUDA_INFO"
	.sectionflags	@""
	.align	4


	//----- nvinfo : EIATTR_CUDA_API_VERSION
	.align		4
        /*0000*/ 	.byte	0x04, 0x37
        /*0002*/ 	.short	(.L_13 - .L_12)
.L_12:
        /*0004*/ 	.word	0x00000082


	//----- nvinfo : EIATTR_KPARAM_INFO
	.align		4
.L_13:
        /*0008*/ 	.byte	0x04, 0x17
        /*000a*/ 	.short	(.L_15 - .L_14)
.L_14:
        /*000c*/ 	.word	0x00000000
        /*0010*/ 	.short	0x0003
        /*0012*/ 	.short	0x0018
        /*0014*/ 	.byte	0x00, 0xf0, 0x11, 0x00


	//----- nvinfo : EIATTR_KPARAM_INFO
	.align		4
.L_15:
        /*0018*/ 	.byte	0x04, 0x17
        /*001a*/ 	.short	(.L_17 - .L_16)
.L_16:
        /*001c*/ 	.word	0x00000000
        /*0020*/ 	.short	0x0002
        /*0022*/ 	.short	0x0010
        /*0024*/ 	.byte	0x00, 0xf5, 0x21, 0x00


	//----- nvinfo : EIATTR_KPARAM_INFO
	.align		4
.L_17:
        /*0028*/ 	.byte	0x04, 0x17
        /*002a*/ 	.short	(.L_19 - .L_18)
.L_18:
        /*002c*/ 	.word	0x00000000
        /*0030*/ 	.short	0x0001
        /*0032*/ 	.short	0x0008
        /*0034*/ 	.byte	0x00, 0xf5, 0x21, 0x00


	//----- nvinfo : EIATTR_KPARAM_INFO
	.align		4
.L_19:
        /*0038*/ 	.byte	0x04, 0x17
        /*003a*/ 	.short	(.L_21 - .L_20)
.L_20:
        /*003c*/ 	.word	0x00000000
        /*0040*/ 	.short	0x0000
        /*0042*/ 	.short	0x0000
        /*0044*/ 	.byte	0x00, 0xf5, 0x21, 0x00


	//----- nvinfo : EIATTR_SPARSE_MMA_MASK
	.align		4
.L_21:
        /*0048*/ 	.byte	0x03, 0x50
        /*004a*/ 	.short	0x0000


	//----- nvinfo : EIATTR_MAXREG_COUNT
	.align		4
        /*004c*/ 	.byte	0x03, 0x1b
        /*004e*/ 	.short	0x00ff


	//----- nvinfo : EIATTR_MERCURY_ISA_VERSION
	.align		4
        /*0050*/ 	.byte	0x03, 0x5f
        /*0052*/ 	.short	0x0101


	//----- nvinfo : EIATTR_VRC_CTA_INIT_COUNT
	.align		4
        /*0054*/ 	.byte	0x02, 0x4a
	.zero		1
	.zero		1


	//----- nvinfo : EIATTR_EXIT_INSTR_OFFSETS
	.align		4
        /*0058*/ 	.byte	0x04, 0x1c
        /*005a*/ 	.short	(.L_23 - .L_22)


	//   ....[0]....
.L_22:
        /*005c*/ 	.word	0x00000070


	//   ....[1]....
        /*0060*/ 	.word	0x00000130


	//----- nvinfo : EIATTR_CBANK_PARAM_SIZE
	.align		4
.L_23:
        /*0064*/ 	.byte	0x03, 0x19
        /*0066*/ 	.short	0x001c


	//----- nvinfo : EIATTR_PARAM_CBANK
	.align		4
        /*0068*/ 	.byte	0x04, 0x0a
        /*006a*/ 	.short	(.L_25 - .L_24)
	.align		4
.L_24:
        /*006c*/ 	.word	index@(.nv.constant0._Z9addKernelPKdS0_Pdi)
        /*0070*/ 	.short	0x0380
        /*0072*/ 	.short	0x001c


	//----- nvinfo : EIATTR_SW_WAR
	.align		4
.L_25:
        /*0074*/ 	.byte	0x04, 0x36
        /*0076*/ 	.short	(.L_27 - .L_26)
.L_26:
        /*0078*/ 	.word	0x00000008
.L_27:


//--------------------- .nv.info._Z21sharedMatrixMulKernelPKdS0_Pdii --------------------------
	.section	.nv.info._Z21sharedMatrixMulKernelPKdS0_Pdii,"",@"SHT_CUDA_INFO"
	.sectionflags	@""
	.align	4


	//----- nvinfo : EIATTR_CUDA_API_VERSION
	.align		4
        /*0000*/ 	.byte	0x04, 0x37
        /*0002*/ 	.short	(.L_29 - .L_28)
.L_28:
        /*0004*/ 	.word	0x00000082


	//----- nvinfo : EIATTR_KPARAM_INFO
	.align		4
.L_29:
        /*0008*/ 	.byte	0x04, 0x17
        /*000a*/ 	.short	(.L_31 - .L_30)
.L_30:
        /*000c*/ 	.word	0x00000000
        /*0010*/ 	.short	0x0004
        /*0012*/ 	.short	0x001c
        /*0014*/ 	.byte	0x00, 0xf0, 0x11, 0x00


	//----- nvinfo : EIATTR_KPARAM_INFO
	.align		4
.L_31:
        /*0018*/ 	.byte	0x04, 0x17
        /*001a*/ 	.short	(.L_33 - .L_32)
.L_32:
        /*001c*/ 	.word	0x00000000
        /*0020*/ 	.short	0x0003
        /*0022*/ 	.short	0x0018
        /*0024*/ 	.byte	0x00, 0xf0, 0x11, 0x00


	//----- nvinfo : EIATTR_KPARAM_INFO
	.align		4
.L_33:
        /*0028*/ 	.byte	0x04, 0x17
        /*002a*/ 	.short	(.L_35 - .L_34)
.L_34:
        /*002c*/ 	.word	0x00000000
        /*0030*/ 	.short	0x0002
        /*0032*/ 	.short	0x0010
        /*0034*/ 	.byte	0x00, 0xf5, 0x21, 0x00


	//----- nvinfo : EIATTR_KPARAM_INFO
	.align		4
.L_35:
        /*0038*/ 	.byte	0x04, 0x17
        /*003a*/ 	.short	(.L_37 - .L_36)
.L_36:
        /*003c*/ 	.word	0x00000000
        /*0040*/ 	.short	0x0001
        /*0042*/ 	.short	0x0008
        /*0044*/ 	.byte	0x00, 0xf5, 0x21, 0x00


	//----- nvinfo : EIATTR_KPARAM_INFO
	.align		4
.L_37:
        /*0048*/ 	.byte	0x04, 0x17
        /*004a*/ 	.short	(.L_39 - .L_38)
.L_38:
        /*004c*/ 	.word	0x00000000
        /*0050*/ 	.short	0x0000
        /*0052*/ 	.short	0x0000
        /*0054*/ 	.byte	0x00, 0xf5, 0x21, 0x00


	//----- nvinfo : EIATTR_SPARSE_MMA_MASK
	.align		4
.L_39:
        /*0058*/ 	.byte	0x03, 0x50
        /*005a*/ 	.short	0x0000


	//----- nvinfo : EIATTR_MAXREG_COUNT
	.align		4
        /*005c*/ 	.byte	0x03, 0x1b
        /*005e*/ 	.short	0x00ff


	//----- nvinfo : EIATTR_NUM_BARRIERS
	.align		4
        /*0060*/ 	.byte	0x02, 0x4c
        /*0062*/ 	.byte	0x01
	.zero		1


	//----- nvinfo : EIATTR_MERCURY_ISA_VERSION
	.align		4
        /*0064*/ 	.byte	0x03, 0x5f
        /*0066*/ 	.short	0x0101


	//----- nvinfo : EIATTR_VRC_CTA_INIT_COUNT
	.align		4
        /*0068*/ 	.byte	0x02, 0x4a
	.zero		1
	.zero		1


	//----- nvinfo : EIATTR_EXIT_INSTR_OFFSETS
	.align		4
        /*006c*/ 	.byte	0x04, 0x1c
        /*006e*/ 	.short	(.L_41 - .L_40)


	//   ....[0]....
.L_40:
        /*0070*/ 	.word	0x00000a90


	//   ....[1]....
        /*0074*/ 	.word	0x00000ae0


	//----- nvinfo : EIATTR_CBANK_PARAM_SIZE
	.align		4
.L_41:
        /*0078*/ 	.byte	0x03, 0x19
        /*007a*/ 	.short	0x0020


	//----- nvinfo : EIATTR_PARAM_CBANK
	.align		4
        /*007c*/ 	.byte	0x04, 0x0a
        /*007e*/ 	.short	(.L_43 - .L_42)
	.align		4
.L_42:
        /*0080*/ 	.word	index@(.nv.constant0._Z21sharedMatrixMulKernelPKdS0_Pdii)
        /*0084*/ 	.short	0x0380
        /*0086*/ 	.short	0x0020


	//----- nvinfo : EIATTR_SW_WAR
	.align		4
.L_43:
        /*0088*/ 	.byte	0x04, 0x36
        /*008a*/ 	.short	(.L_45 - .L_44)
.L_44:
        /*008c*/ 	.word	0x00000008
.L_45:


//--------------------- .nv.callgraph             --------------------------
	.section	.nv.callgraph,"",@"SHT_CUDA_CALLGRAPH"
	.align	4
	.sectionentsize	8
	.align		4
        /*0000*/ 	.word	0x00000000
	.align		4
        /*0004*/ 	.word	0xffffffff
	.align		4
        /*0008*/ 	.word	0x00000000
	.align		4
        /*000c*/ 	.word	0xfffffffe
	.align		4
        /*0010*/ 	.word	0x00000000
	.align		4
        /*0014*/ 	.word	0xfffffffd
	.align		4
        /*0018*/ 	.word	0x00000000
	.align		4
        /*001c*/ 	.word	0xfffffffc


//--------------------- .text._Z9addKernelPKdS0_Pdi --------------------------
	.section	.text._Z9addKernelPKdS0_Pdi,"ax",@progbits
	.align	128
        .global         _Z9addKernelPKdS0_Pdi
        .type           _Z9addKernelPKdS0_Pdi,@function
        .size           _Z9addKernelPKdS0_Pdi,(.L_x_9 - _Z9addKernelPKdS0_Pdi)
        .other          _Z9addKernelPKdS0_Pdi,@"STO_CUDA_ENTRY STV_DEFAULT"
_Z9addKernelPKdS0_Pdi:
.text._Z9addKernelPKdS0_Pdi:
[----:B------:R-:W-:Y:S01]  /*0000*/  LDC R1, c[0x0][0x37c] ;  /* 0x0000df00ff017b82 */ /* 0x000fe20000000800 */
[----:B------:R-:W0:Y:S07]  /*0010*/  S2R R0, SR_TID.X ;  /* 0x0000000000007919 */ /* 0x000e2e0000002100 */
[----:B------:R-:W0:Y:S01]  /*0020*/  S2UR UR4, SR_CTAID.X ;  /* 0x00000000000479c3 */ /* 0x000e220000002500 */
[----:B------:R-:W1:Y:S07]  /*0030*/  LDCU UR5, c[0x0][0x398] ;  /* 0x00007300ff0577ac */ /* 0x000e6e0008000800 */
[----:B------:R-:W0:Y:S02]  /*0040*/  LDC R11, c[0x0][0x360] ;  /* 0x0000d800ff0b7b82 */ /* 0x000e240000000800 */
[----:B0-----:R-:W-:-:S05]  /*0050*/  IMAD R11, R11, UR4, R0 ;  /* 0x000000040b0b7c24 */ /* 0x001fca000f8e0200 */
[----:B-1----:R-:W-:-:S13]  /*0060*/  ISETP.GE.AND P0, PT, R11, UR5, PT ;  /* 0x000000050b007c0c */ /* 0x002fda000bf06270 */
[----:B------:R-:W-:Y:S05]  /*0070*/  @P0 EXIT ;  /* 0x000000000000094d */ /* 0x000fea0003800000 */
[----:B------:R-:W0:Y:S01]  /*0080*/  LDC.64 R2, c[0x0][0x380] ;  /* 0x0000e000ff027b82 */ /* 0x000e220000000a00 */
[----:B------:R-:W1:Y:S07]  /*0090*/  LDCU.64 UR4, c[0x0][0x358] ;  /* 0x00006b00ff0477ac */ /* 0x000e6e0008000a00 */
[----:B------:R-:W2:Y:S08]  /*00a0*/  LDC.64 R4, c[0x0][0x388] ;  /* 0x0000e200ff047b82 */ /* 0x000eb00000000a00 */
[----:B------:R-:W3:Y:S01]  /*00b0*/  LDC.64 R8, c[0x0][0x390] ;  /* 0x0000e400ff087b82 */ /* 0x000ee20000000a00 */
[----:B0-----:R-:W-:-:S06]  /*00c0*/  IMAD.WIDE R2, R11, 0x8, R2 ;  /* 0x000000080b027825 */ /* 0x001fcc00078e0202 */
[----:B-1----:R-:W4:Y:S01]  /*00d0*/  LDG.E.64 R2, desc[UR4][R2.64] ;  /* 0x0000000402027981 */ /* 0x002f22000c1e1b00 */
[----:B--2---:R-:W-:-:S06]  /*00e0*/  IMAD.WIDE R4, R11, 0x8, R4 ;  /* 0x000000080b047825 */ /* 0x004fcc00078e0204 */
[----:B------:R-:W4:Y:S01]  /*00f0*/  LDG.E.64 R4, desc[UR4][R4.64] ;  /* 0x0000000404047981 */ /* 0x000f22000c1e1b00 */
[----:B---3--:R-:W-:Y:S01]  /*0100*/  IMAD.WIDE R8, R11, 0x8, R8 ;  /* 0x000000080b087825 */ /* 0x008fe200078e0208 */
[----:B----4-:R-:W-:-:S07]  /*0110*/  DADD R6, R2, R4 ;  /* 0x0000000002067229 */ /* 0x010fce0000000004 */
[----:B------:R-:W-:Y:S01]  /*0120*/  STG.E.64 desc[UR4][R8.64], R6 ;  /* 0x0000000608007986 */ /* 0x000fe2000c101b04 */
[----:B------:R-:W-:Y:S05]  /*0130*/  EXIT ;  /* 0x000000000000794d */ /* 0x000fea0003800000 */
.L_x_0:
[----:B------:R-:W-:-:S00]  /*0140*/  BRA `(.L_x_0) ;  /* 0xfffffffc00fc7947 */ /* 0x000fc0000383ffff */
[----:B------:R-:W-:-:S00]  /*0150*/  NOP ;  /* 0x0000000000007918 */ /* 0x000fc00000000000 */
        /* <DEDUP_REMOVED lines=10> */
.L_x_9:


//--------------------- .text._Z21sharedMatrixMulKernelPKdS0_Pdii --------------------------
	.section	.text._Z21sharedMatrixMulKernelPKdS0_Pdii,"ax",@progbits
	.align	128
        .global         _Z21sharedMatrixMulKernelPKdS0_Pdii
        .type           _Z21sharedMatrixMulKernelPKdS0_Pdii,@function
        .size           _Z21sharedMatrixMulKernelPKdS0_Pdii,(.L_x_10 - _Z21sharedMatrixMulKernelPKdS0_Pdii)
        .other          _Z21sharedMatrixMulKernelPKdS0_Pdii,@"STO_CUDA_ENTRY STV_DEFAULT"
_Z21sharedMatrixMulKernelPKdS0_Pdii:
.text._Z21sharedMatrixMulKernelPKdS0_Pdii:
[----:B------:R-:W-:Y:S08]  /*0000*/  LDC R1, c[0x0][0x37c] ;  /* 0x0000df00ff017b82 */ /* 0x000ff00000000800 */
[----:B------:R-:W0:Y:S01]  /*0010*/  LDC.64 R12, c[0x0][0x398] ;  /* 0x0000e600ff0c7b82 */ /* 0x000e220000000a00 */
[----:B------:R-:W1:Y:S01]  /*0020*/  LDCU.64 UR6, c[0x0][0x358] ;  /* 0x00006b00ff0677ac */ /* 0x000e620008000a00 */
[----:B------:R-:W-:-:S06]  /*0030*/  CS2R R16, SRZ ;  /* 0x0000000000107805 */ /* 0x000fcc000001ff00 */
[----:B------:R-:W-:Y:S08]  /*0040*/  S2UR UR4, SR_CTAID.Y ;  /* 0x00000000000479c3 */ /* 0x000ff00000002600 */
[----:B------:R-:W2:Y:S01]  /*0050*/  S2UR UR5, SR_CTAID.X ;  /* 0x00000000000579c3 */ /* 0x000ea20000002500 */
[----:B0-----:R-:W-:-:S04]  /*0060*/  IABS R5, R13 ;  /* 0x0000000d00057213 */ /* 0x001fc80000000000 */
[----:B------:R-:W0:Y:S08]  /*0070*/  I2F.RP R0, R5 ;  /* 0x0000000500007306 */ /* 0x000e300000209400 */
[----:B0-----:R-:W0:Y:S02]  /*0080*/  MUFU.RCP R0, R0 ;  /* 0x0000000000007308 */ /* 0x001e240000001000 */
[----:B0-----:R-:W-:-:S06]  /*0090*/  VIADD R2, R0, 0xffffffe ;  /* 0x0ffffffe00027836 */ /* 0x001fcc0000000000 */
[----:B------:R0:W3:Y:S02]  /*00a0*/  F2I.FTZ.U32.TRUNC.NTZ R3, R2 ;  /* 0x0000000200037305 */ /* 0x0000e4000021f000 */
[----:B0-----:R-:W-:Y:S02]  /*00b0*/  HFMA2 R2, -RZ, RZ, 0, 0 ;  /* 0x00000000ff027431 */ /* 0x001fe400000001ff */
[----:B---3--:R-:W-:-:S04]  /*00c0*/  IMAD.MOV R4, RZ, RZ, -R3 ;  /* 0x000000ffff047224 */ /* 0x008fc800078e0a03 */
[----:B------:R-:W-:Y:S01]  /*00d0*/  IMAD R7, R4, R5, RZ ;  /* 0x0000000504077224 */ /* 0x000fe200078e02ff */
[----:B------:R-:W-:-:S03]  /*00e0*/  IABS R4, R12 ;  /* 0x0000000c00047213 */ /* 0x000fc60000000000 */
[----:B------:R-:W-:Y:S02]  /*00f0*/  IMAD.HI.U32 R3, R3, R7, R2 ;  /* 0x0000000703037227 */ /* 0x000fe400078e0002 */
[----:B------:R-:W2:Y:S04]  /*0100*/  S2R R2, SR_TID.X ;  /* 0x0000000000027919 */ /* 0x000ea80000002100 */
[----:B------:R-:W-:-:S04]  /*0110*/  IMAD.HI.U32 R3, R3, R4, RZ ;  /* 0x0000000403037227 */ /* 0x000fc800078e00ff */
[----:B------:R-:W-:-:S04]  /*0120*/  IMAD.MOV R0, RZ, RZ, -R3 ;  /* 0x000000ffff007224 */ /* 0x000fc800078e0a03 */
[----:B------:R-:W-:Y:S01]  /*0130*/  IMAD R0, R5, R0, R4 ;  /* 0x0000000005007224 */ /* 0x000fe200078e0204 */
[----:B------:R-:W-:-:S04]  /*0140*/  LOP3.LUT R4, R12, R13, RZ, 0x3c, !PT ;  /* 0x0000000d0c047212 */ /* 0x000fc800078e3cff */
[----:B------:R-:W-:Y:S02]  /*0150*/  ISETP.GT.U32.AND P2, PT, R5, R0, PT ;  /* 0x000000000500720c */ /* 0x000fe40003f44070 */
[----:B------:R-:W-:-:S11]  /*0160*/  ISETP.GE.AND P1, PT, R4, RZ, PT ;  /* 0x000000ff0400720c */ /* 0x000fd60003f26270 */
[----:B------:R-:W-:Y:S01]  /*0170*/  @!P2 IMAD.IADD R0, R0, 0x1, -R5 ;  /* 0x000000010000a824 */ /* 0x000fe200078e0a05 */
[----:B------:R-:W-:Y:S01]  /*0180*/  @!P2 IADD3 R3, PT, PT, R3, 0x1, RZ ;  /* 0x000000010303a810 */ /* 0x000fe20007ffe0ff */
[C---:B--2---:R-:W-:Y:S01]  /*0190*/  IMAD R6, R13.reuse, UR5, R2 ;  /* 0x000000050d067c24 */ /* 0x044fe2000f8e0202 */
[----:B------:R-:W-:Y:S02]  /*01a0*/  ISETP.NE.AND P2, PT, R13, RZ, PT ;  /* 0x000000ff0d00720c */ /* 0x000fe40003f45270 */
[----:B------:R-:W-:Y:S02]  /*01b0*/  ISETP.GE.U32.AND P0, PT, R0, R5, PT ;  /* 0x000000050000720c */ /* 0x000fe40003f06070 */
[----:B------:R-:W0:Y:S11]  /*01c0*/  S2R R0, SR_TID.Y ;  /* 0x0000000000007919 */ /* 0x000e360000002200 */
[----:B------:R-:W-:-:S04]  /*01d0*/  @P0 VIADD R3, R3, 0x1 ;  /* 0x0000000103030836 */ /* 0x000fc80000000000 */
[----:B------:R-:W-:Y:S01]  /*01e0*/  @!P1 IMAD.MOV R3, RZ, RZ, -R3 ;  /* 0x000000ffff039224 */ /* 0x000fe200078e0a03 */
[----:B------:R-:W-:-:S04]  /*01f0*/  @!P2 LOP3.LUT R3, RZ, R13, RZ, 0x33, !PT ;  /* 0x0000000dff03a212 */ /* 0x000fc800078e33ff */
[----:B------:R-:W-:Y:S01]  /*0200*/  ISETP.GE.AND P0, PT, R3, 0x1, PT ;  /* 0x000000010300780c */ /* 0x000fe20003f06270 */
[----:B0-----:R-:W-:-:S12]  /*0210*/  IMAD R5, R13, UR4, R0 ;  /* 0x000000040d057c24 */ /* 0x001fd8000f8e0200 */
[----:B-1----:R-:W-:Y:S05]  /*0220*/  @!P0 BRA `(.L_x_1) ;  /* 0x0000000800108947 */ /* 0x002fea0003800000 */
[----:B------:R-:W0:Y:S01]  /*0230*/  S2UR UR5, SR_CgaCtaId ;  /* 0x00000000000579c3 */ /* 0x000e220000008800 */
[CC--:B------:R-:W-:Y:S01]  /*0240*/  IMAD R4, R13.reuse, R13.reuse, RZ ;  /* 0x0000000d0d047224 */ /* 0x0c0fe200078e02ff */
[----:B------:R-:W-:Y:S01]  /*0250*/  UMOV UR4, 0x400 ;  /* 0x0000040000047882 */ /* 0x000fe20000000000 */
[----:B------:R-:W-:Y:S01]  /*0260*/  LOP3.LUT R10, R13, 0x7ffffff8, RZ, 0xc0, !PT ;  /* 0x7ffffff80d0a7812 */ /* 0x000fe200078ec0ff */
[----:B------:R-:W-:Y:S01]  /*0270*/  IMAD R8, R5, R12, R2 ;  /* 0x0000000c05087224 */ /* 0x000fe200078e0202 */
[C---:B------:R-:W-:Y:S01]  /*0280*/  LOP3.LUT R9, R13.reuse, 0x7, RZ, 0xc0, !PT ;  /* 0x000000070d097812 */ /* 0x040fe200078ec0ff */
[----:B------:R-:W-:Y:S01]  /*0290*/  IMAD R7, R0, R13, RZ ;  /* 0x0000000d00077224 */ /* 0x000fe200078e02ff */
[----:B------:R-:W-:Y:S02]  /*02a0*/  SHF.L.U32 R21, R4, 0x3, RZ ;  /* 0x0000000304157819 */ /* 0x000fe400000006ff */
[----:B------:R-:W-:Y:S02]  /*02b0*/  CS2R R16, SRZ ;  /* 0x0000000000107805 */ /* 0x000fe4000001ff00 */
[----:B------:R-:W-:Y:S01]  /*02c0*/  LOP3.LUT R11, R13, 0x3, RZ, 0xc0, !PT ;  /* 0x000000030d0b7812 */ /* 0x000fe200078ec0ff */
[----:B------:R-:W-:-:S02]  /*02d0*/  IMAD.MOV R20, RZ, RZ, -R10 ;  /* 0x000000ffff147224 */ /* 0x000fc400078e0a0a */
[----:B------:R-:W-:Y:S01]  /*02e0*/  IMAD R22, R2, 0x8, R21 ;  /* 0x0000000802167824 */ /* 0x000fe200078e0215 */
[----:B0-----:R-:W-:-:S03]  /*02f0*/  ULEA UR5, UR5, UR4, 0x18 ;  /* 0x0000000405057291 */ /* 0x001fc6000f8ec0ff */
[----:B------:R-:W-:-:S03]  /*0300*/  UMOV UR4, URZ ;  /* 0x000000ff00047c82 */ /* 0x000fc60008000000 */
[----:B------:R-:W-:Y:S01]  /*0310*/  IADD3 R21, PT, PT, R21, UR5, RZ ;  /* 0x0000000515157c10 */ /* 0x000fe2000fffe0ff */
[----:B------:R-:W-:-:S07]  /*0320*/  VIADD R22, R22, UR5 ;  /* 0x0000000516167c36 */ /* 0x000fce0008000000 */
.L_x_7:
[----:B0-----:R-:W0:Y:S08]  /*0330*/  LDC.64 R12, c[0x0][0x398] ;  /* 0x0000e600ff0c7b82 */ /* 0x001e300000000a00 */
[----:B------:R-:W1:Y:S08]  /*0340*/  LDC.64 R18, c[0x0][0x380] ;  /* 0x0000e000ff127b82 */ /* 0x000e700000000a00 */
[----:B------:R-:W2:Y:S01]  /*0350*/  LDC.64 R14, c[0x0][0x388] ;  /* 0x0000e200ff0e7b82 */ /* 0x000ea20000000a00 */
[----:B0-----:R-:W-:-:S02]  /*0360*/  IMAD R25, R13, UR4, R0 ;  /* 0x000000040d197c24 */ /* 0x001fc4000f8e0200 */
[----:B------:R-:W-:Y:S02]  /*0370*/  IMAD R23, R13, UR4, R8 ;  /* 0x000000040d177c24 */ /* 0x000fe4000f8e0208 */
[----:B------:R-:W-:Y:S02]  /*0380*/  IMAD R25, R25, R12, R6 ;  /* 0x0000000c19197224 */ /* 0x000fe400078e0206 */
[----:B-1----:R-:W-:-:S06]  /*0390*/  IMAD.WIDE R18, R23, 0x8, R18 ;  /* 0x0000000817127825 */ /* 0x002fcc00078e0212 */
[----:B------:R-:W3:Y:S01]  /*03a0*/  LDG.E.64 R18, desc[UR6][R18.64] ;  /* 0x0000000612127981 */ /* 0x000ee2000c1e1b00 */
[----:B--2---:R-:W-:-:S06]  /*03b0*/  IMAD.WIDE R14, R25, 0x8, R14 ;  /* 0x00000008190e7825 */ /* 0x004fcc00078e020e */
[----:B------:R-:W2:Y:S01]  /*03c0*/  LDG.E.64 R14, desc[UR6][R14.64] ;  /* 0x000000060e0e7981 */ /* 0x000ea2000c1e1b00 */
[----:B------:R-:W-:Y:S01]  /*03d0*/  IMAD.IADD R4, R7, 0x1, R2 ;  /* 0x0000000107047824 */ /* 0x000fe200078e0202 */
[----:B------:R-:W-:Y:S01]  /*03e0*/  ISETP.GE.AND P1, PT, R13, 0x1, PT ;  /* 0x000000010d00780c */ /* 0x000fe20003f26270 */
[----:B------:R-:W-:-:S03]  /*03f0*/  UIADD3 UR4, UPT, UPT, UR4, 0x1, URZ ;  /* 0x0000000104047890 */ /* 0x000fc6000fffe0ff */
[C---:B------:R-:W-:Y:S02]  /*0400*/  LEA R23, R4.reuse, UR5, 0x3 ;  /* 0x0000000504177c11 */ /* 0x040fe4000f8e18ff */
[----:B------:R-:W-:Y:S02]  /*0410*/  LEA R25, R4, R21, 0x3 ;  /* 0x0000001504197211 */ /* 0x000fe400078e18ff */
[----:B------:R-:W-:Y:S01]  /*0420*/  ISETP.NE.AND P0, PT, R3, UR4, PT ;  /* 0x0000000403007c0c */ /* 0x000fe2000bf05270 */
[----:B---3--:R0:W-:Y:S04]  /*0430*/  STS.64 [R23], R18 ;  /* 0x0000001217007388 */ /* 0x0081e80000000a00 */
[----:B--2---:R0:W-:Y:S01]  /*0440*/  STS.64 [R25], R14 ;  /* 0x0000000e19007388 */ /* 0x0041e20000000a00 */
[----:B------:R-:W-:Y:S06]  /*0450*/  BAR.SYNC.DEFER_BLOCKING 0x0 ;  /* 0x0000000000007b1d */ /* 0x000fec0000010000 */
[----:B------:R-:W-:Y:S05]  /*0460*/  @!P1 BRA `(.L_x_2) ;  /* 0x0000000400789947 */ /* 0x000fea0003800000 */
[----:B------:R-:W-:Y:S01]  /*0470*/  ISETP.GE.U32.AND P1, PT, R13, 0x8, PT ;  /* 0x000000080d00780c */ /* 0x000fe20003f26070 */
[----:B------:R-:W-:-:S12]  /*0480*/  IMAD.MOV.U32 R4, RZ, RZ, RZ ;  /* 0x000000ffff047224 */ /* 0x000fd800078e00ff */
[----:B------:R-:W-:Y:S05]  /*0490*/  @!P1 BRA `(.L_x_3) ;  /* 0x0000000000a49947 */ /* 0x000fea0003800000 */
[----:B0-----:R-:W-:Y:S01]  /*04a0*/  LEA R23, R7, UR5, 0x3 ;  /* 0x0000000507177c11 */ /* 0x001fe2000f8e18ff */
[----:B------:R-:W-:Y:S01]  /*04b0*/  IMAD.MOV.U32 R4, RZ, RZ, R22 ;  /* 0x000000ffff047224 */ /* 0x000fe200078e0016 */
[----:B------:R-:W-:-:S03]  /*04c0*/  MOV R24, R20 ;  /* 0x0000001400187202 */ /* 0x000fc60000000f00 */
[----:B------:R-:W-:-:S07]  /*04d0*/  VIADD R23, R23, 0x20 ;  /* 0x0000002017177836 */ /* 0x000fce0000000000 */
.L_x_4:
[----:B------:R-:W-:Y:S01]  /*04e0*/  LDS.64 R14, [R23+-0x20] ;  /* 0xffffe000170e7984 */ /* 0x000fe20000000a00 */
[C---:B------:R-:W-:Y:S01]  /*04f0*/  IMAD R28, R13.reuse, 0x8, R4 ;  /* 0x000000080d1c7824 */ /* 0x040fe200078e0204 */
[----:B------:R-:W-:Y:S02]  /*0500*/  IADD3 R24, PT, PT, R24, 0x8, RZ ;  /* 0x0000000818187810 */ /* 0x000fe40007ffe0ff */
[----:B------:R0:W1:Y:S02]  /*0510*/  LDS.64 R18, [R4] ;  /* 0x0000000004127984 */ /* 0x0000640000000a00 */
[----:B------:R-:W-:Y:S02]  /*0520*/  LEA R26, R13, R28, 0x3 ;  /* 0x0000001c0d1a7211 */ /* 0x000fe400078e18ff */
[----:B------:R-:W-:-:S03]  /*0530*/  ISETP.NE.AND P1, PT, R24, RZ, PT ;  /* 0x000000ff1800720c */ /* 0x000fc60003f25270 */
[C---:B------:R-:W-:Y:S02]  /*0540*/  IMAD R27, R13.reuse, 0x8, R26 ;  /* 0x000000080d1b7824 */ /* 0x040fe400078e021a */
[C---:B0-----:R-:W-:Y:S02]  /*0550*/  IMAD R4, R13.reuse, 0x40, R4 ;  /* 0x000000400d047824 */ /* 0x041fe400078e0204 */
[C---:B------:R-:W-:Y:S01]  /*0560*/  IMAD R25, R13.reuse, 0x8, R27 ;  /* 0x000000080d197824 */ /* 0x040fe200078e021b */
[----:B-1----:R-:W-:Y:S01]  /*0570*/  DFMA R18, R14, R18, R16 ;  /* 0x000000120e12722b */ /* 0x002fe20000000010 */
[----:B------:R-:W-:Y:S04]  /*0580*/  LDS.64 R14, [R23+-0x18] ;  /* 0xffffe800170e7984 */ /* 0x000fe80000000a00 */
[----:B------:R0:W1:Y:S02]  /*0590*/  LDS.64 R16, [R28] ;  /* 0x000000001c107984 */ /* 0x0000640000000a00 */
[C---:B0-----:R-:W-:Y:S01]  /*05a0*/  LEA R28, R13.reuse, R25, 0x3 ;  /* 0x000000190d1c7211 */ /* 0x041fe200078e18ff */
[----:B-1----:R-:W-:Y:S01]  /*05b0*/  DFMA R16, R14, R16, R18 ;  /* 0x000000100e10722b */ /* 0x002fe20000000012 */
[----:B------:R-:W-:Y:S04]  /*05c0*/  LDS.64 R14, [R23+-0x10] ;  /* 0xfffff000170e7984 */ /* 0x000fe80000000a00 */
[----:B------:R0:W1:Y:S02]  /*05d0*/  LDS.64 R18, [R26] ;  /* 0x000000001a127984 */ /* 0x0000640000000a00 */
[C---:B0-----:R-:W-:Y:S01]  /*05e0*/  IMAD R26, R13.reuse, 0x8, R28 ;  /* 0x000000080d1a7824 */ /* 0x041fe200078e021c */
[----:B-1----:R-:W-:Y:S01]  /*05f0*/  DFMA R18, R14, R18, R16 ;  /* 0x000000120e12722b */ /* 0x002fe20000000010 */
[----:B------:R-:W-:Y:S04]  /*0600*/  LDS.64 R14, [R23+-0x8] ;  /* 0xfffff800170e7984 */ /* 0x000fe80000000a00 */
[----:B------:R0:W1:Y:S02]  /*0610*/  LDS.64 R16, [R27] ;  /* 0x000000001b107984 */ /* 0x0000640000000a00 */
[----:B0-----:R-:W-:Y:S01]  /*0620*/  IMAD R27, R13, 0x8, R26 ;  /* 0x000000080d1b7824 */ /* 0x001fe200078e021a */
[----:B-1----:R-:W-:Y:S01]  /*0630*/  DFMA R16, R14, R16, R18 ;  /* 0x000000100e10722b */ /* 0x002fe20000000012 */
[----:B------:R-:W-:Y:S04]  /*0640*/  LDS.64 R14, [R23] ;  /* 0x00000000170e7984 */ /* 0x000fe80000000a00 */
[----:B------:R-:W0:Y:S03]  /*0650*/  LDS.64 R18, [R25] ;  /* 0x0000000019127984 */ /* 0x000e260000000a00 */
[----:B0-----:R-:W-:Y:S01]  /*0660*/  DFMA R18, R14, R18, R16 ;  /* 0x000000120e12722b */ /* 0x001fe20000000010 */
[----:B------:R-:W-:Y:S04]  /*0670*/  LDS.64 R14, [R23+0x8] ;  /* 0x00000800170e7984 */ /* 0x000fe80000000a00 */
[----:B------:R-:W0:Y:S03]  /*0680*/  LDS.64 R16, [R28] ;  /* 0x000000001c107984 */ /* 0x000e260000000a00 */
[----:B0-----:R-:W-:Y:S01]  /*0690*/  DFMA R14, R14, R16, R18 ;  /* 0x000000100e0e722b */ /* 0x001fe20000000012 */
[----:B------:R-:W-:Y:S04]  /*06a0*/  LDS.64 R16, [R23+0x10] ;  /* 0x0000100017107984 */ /* 0x000fe80000000a00 */
[----:B------:R-:W0:Y:S03]  /*06b0*/  LDS.64 R18, [R26] ;  /* 0x000000001a127984 */ /* 0x000e260000000a00 */
[----:B0-----:R-:W-:-:S02]  /*06c0*/  DFMA R18, R16, R18, R14 ;  /* 0x000000121012722b */ /* 0x001fc4000000000e */
[----:B------:R0:W-:Y:S04]  /*06d0*/  LDS.64 R14, [R23+0x18] ;  /* 0x00001800170e7984 */ /* 0x0001e80000000a00 */
[----:B------:R-:W1:Y:S01]  /*06e0*/  LDS.64 R16, [R27] ;  /* 0x000000001b107984 */ /* 0x000e620000000a00 */
[----:B0-----:R-:W-:Y:S01]  /*06f0*/  IADD3 R23, PT, PT, R23, 0x40, RZ ;  /* 0x0000004017177810 */ /* 0x001fe20007ffe0ff */
[----:B-1----:R-:W-:Y:S01]  /*0700*/  DFMA R16, R14, R16, R18 ;  /* 0x000000100e10722b */ /* 0x002fe20000000012 */
[----:B------:R-:W-:Y:S10]  /*0710*/  @P1 BRA `(.L_x_4) ;  /* 0xfffffffc00701947 */ /* 0x000ff4000383ffff */
[----:B------:R-:W-:-:S07]  /*0720*/  IMAD.MOV.U32 R4, RZ, RZ, R10 ;  /* 0x000000ffff047224 */ /* 0x000fce00078e000a */
.L_x_3:
[----:B------:R-:W-:-:S13]  /*0730*/  ISETP.NE.AND P1, PT, R9, RZ, PT ;  /* 0x000000ff0900720c */ /* 0x000fda0003f25270 */
[----:B------:R-:W-:Y:S05]  /*0740*/  @!P1 BRA `(.L_x_2) ;  /* 0x0000000000c09947 */ /* 0x000fea0003800000 */
[----:B0-----:R-:W-:Y:S02]  /*0750*/  IADD3 R14, PT, PT, R9, -0x1, RZ ;  /* 0xffffffff090e7810 */ /* 0x001fe40007ffe0ff */
[----:B------:R-:W-:Y:S02]  /*0760*/  ISETP.NE.AND P2, PT, R11, RZ, PT ;  /* 0x000000ff0b00720c */ /* 0x000fe40003f45270 */
[----:B------:R-:W-:-:S13]  /*0770*/  ISETP.GE.U32.AND P1, PT, R14, 0x3, PT ;  /* 0x000000030e00780c */ /* 0x000fda0003f26070 */
[----:B------:R-:W-:Y:S05]  /*0780*/  @!P1 BRA `(.L_x_5) ;  /* 0x0000000000509947 */ /* 0x000fea0003800000 */
[----:B------:R-:W-:Y:S02]  /*0790*/  IMAD.IADD R23, R7, 0x1, R4 ;  /* 0x0000000107177824 */ /* 0x000fe400078e0204 */
[C---:B------:R-:W-:Y:S01]  /*07a0*/  IMAD R14, R4.reuse, R13, R2 ;  /* 0x0000000d040e7224 */ /* 0x040fe200078e0202 */
[----:B------:R-:W-:Y:S02]  /*07b0*/  IADD3 R4, PT, PT, R4, 0x4, RZ ;  /* 0x0000000404047810 */ /* 0x000fe40007ffe0ff */
[----:B------:R-:W-:Y:S02]  /*07c0*/  LEA R23, R23, UR5, 0x3 ;  /* 0x0000000517177c11 */ /* 0x000fe4000f8e18ff */
[----:B------:R-:W-:-:S03]  /*07d0*/  LEA R24, R14, R21, 0x3 ;  /* 0x000000150e187211 */ /* 0x000fc600078e18ff */
[----:B------:R-:W-:Y:S02]  /*07e0*/  LDS.64 R18, [R23] ;  /* 0x0000000017127984 */ /* 0x000fe40000000a00 */
[C---:B------:R-:W-:Y:S02]  /*07f0*/  IMAD R29, R13.reuse, 0x8, R24 ;  /* 0x000000080d1d7824 */ /* 0x040fe400078e0218 */
[----:B------:R-:W0:Y:S03]  /*0800*/  LDS.64 R14, [R24] ;  /* 0x00000000180e7984 */ /* 0x000e260000000a00 */
[----:B------:R-:W-:Y:S01]  /*0810*/  LEA R28, R13, R29, 0x3 ;  /* 0x0000001d0d1c7211 */ /* 0x000fe200078e18ff */
[----:B------:R-:W-:Y:S04]  /*0820*/  LDS.64 R26, [R29] ;  /* 0x000000001d1a7984 */ /* 0x000fe80000000a00 */
[----:B------:R-:W-:Y:S01]  /*0830*/  LDS.64 R24, [R23+0x10] ;  /* 0x0000100017187984 */ /* 0x000fe20000000a00 */
[----:B0-----:R-:W-:-:S03]  /*0840*/  DFMA R16, R18, R14, R16 ;  /* 0x0000000e1210722b */ /* 0x001fc60000000010 */
[----:B------:R-:W0:Y:S04]  /*0850*/  LDS.64 R14, [R23+0x8] ;  /* 0x00000800170e7984 */ /* 0x000e280000000a00 */
[----:B------:R-:W1:Y:S01]  /*0860*/  LDS.64 R18, [R28] ;  /* 0x000000001c127984 */ /* 0x000e620000000a00 */
[----:B0-----:R-:W-:Y:S01]  /*0870*/  DFMA R26, R14, R26, R16 ;  /* 0x0000001a0e1a722b */ /* 0x001fe20000000010 */
[----:B------:R-:W-:Y:S02]  /*0880*/  IMAD R16, R13, 0x8, R28 ;  /* 0x000000080d107824 */ /* 0x000fe400078e021c */
[----:B------:R-:W-:Y:S04]  /*0890*/  LDS.64 R14, [R23+0x18] ;  /* 0x00001800170e7984 */ /* 0x000fe80000000a00 */
[----:B------:R-:W0:Y:S01]  /*08a0*/  LDS.64 R16, [R16] ;  /* 0x0000000010107984 */ /* 0x000e220000000a00 */
[----:B-1----:R-:W-:-:S08]  /*08b0*/  DFMA R18, R24, R18, R26 ;  /* 0x000000121812722b */ /* 0x002fd0000000001a */
[----:B0-----:R-:W-:-:S11]  /*08c0*/  DFMA R16, R14, R16, R18 ;  /* 0x000000100e10722b */ /* 0x001fd60000000012 */
.L_x_5:
[----:B------:R-:W-:Y:S05]  /*08d0*/  @!P2 BRA `(.L_x_2) ;  /* 0x00000000005ca947 */ /* 0x000fea0003800000 */
[----:B------:R-:W-:Y:S02]  /*08e0*/  ISETP.NE.AND P1, PT, R11, 0x1, PT ;  /* 0x000000010b00780c */ /* 0x000fe40003f25270 */
[----:B------:R-:W-:-:S11]  /*08f0*/  LOP3.LUT P2, RZ, R13, 0x1, RZ, 0xc0, !PT ;  /* 0x000000010dff7812 */ /* 0x000fd6000784c0ff */
[----:B------:R-:W-:Y:S05]  /*0900*/  @!P1 BRA `(.L_x_6) ;  /* 0x0000000000309947 */ /* 0x000fea0003800000 */
[----:B------:R-:W-:Y:S02]  /*0910*/  IMAD.IADD R14, R7, 0x1, R4 ;  /* 0x00000001070e7824 */ /* 0x000fe400078e0204 */
[C---:B------:R-:W-:Y:S01]  /*0920*/  IMAD R18, R4.reuse, R13, R2 ;  /* 0x0000000d04127224 */ /* 0x040fe200078e0202 */
[----:B------:R-:W-:Y:S02]  /*0930*/  IADD3 R4, PT, PT, R4, 0x2, RZ ;  /* 0x0000000204047810 */ /* 0x000fe40007ffe0ff */
[----:B------:R-:W-:Y:S02]  /*0940*/  LEA R23, R14, UR5, 0x3 ;  /* 0x000000050e177c11 */ /* 0x000fe4000f8e18ff */
[----:B------:R-:W-:-:S03]  /*0950*/  LEA R28, R18, R21, 0x3 ;  /* 0x00000015121c7211 */ /* 0x000fc600078e18ff */
[----:B------:R-:W-:Y:S02]  /*0960*/  LDS.64 R26, [R23] ;  /* 0x00000000171a7984 */ /* 0x000fe40000000a00 */
[----:B------:R-:W-:Y:S02]  /*0970*/  IMAD R14, R13, 0x8, R28 ;  /* 0x000000080d0e7824 */ /* 0x000fe400078e021c */
[----:B------:R-:W0:Y:S04]  /*0980*/  LDS.64 R24, [R28] ;  /* 0x000000001c187984 */ /* 0x000e280000000a00 */
[----:B------:R-:W-:Y:S04]  /*0990*/  LDS.64 R18, [R23+0x8] ;  /* 0x0000080017127984 */ /* 0x000fe80000000a00 */
[----:B------:R-:W1:Y:S01]  /*09a0*/  LDS.64 R14, [R14] ;  /* 0x000000000e0e7984 */ /* 0x000e620000000a00 */
[----:B0-----:R-:W-:-:S08]  /*09b0*/  DFMA R16, R26, R24, R16 ;  /* 0x000000181a10722b */ /* 0x001fd00000000010 */
[----:B-1----:R-:W-:-:S11]  /*09c0*/  DFMA R16, R18, R14, R16 ;  /* 0x0000000e1210722b */ /* 0x002fd60000000010 */
.L_x_6:
[----:B------:R-:W-:Y:S05]  /*09d0*/  @!P2 BRA `(.L_x_2) ;  /* 0x00000000001ca947 */ /* 0x000fea0003800000 */
[----:B------:R-:W-:Y:S02]  /*09e0*/  IMAD R14, R4, R13, R2 ;  /* 0x0000000d040e7224 */ /* 0x000fe400078e0202 */
[----:B------:R-:W-:-:S03]  /*09f0*/  IMAD.IADD R4, R7, 0x1, R4 ;  /* 0x0000000107047824 */ /* 0x000fc600078e0204 */
[----:B------:R-:W-:Y:S02]  /*0a00*/  LEA R14, R14, R21, 0x3 ;  /* 0x000000150e0e7211 */ /* 0x000fe400078e18ff */
[----:B------:R-:W-:-:S04]  /*0a10*/  LEA R4, R4, UR5, 0x3 ;  /* 0x0000000504047c11 */ /* 0x000fc8000f8e18ff */
[----:B------:R-:W-:Y:S04]  /*0a20*/  LDS.64 R14, [R14] ;  /* 0x000000000e0e7984 */ /* 0x000fe80000000a00 */
[----:B------:R-:W0:Y:S02]  /*0a30*/  LDS.64 R18, [R4] ;  /* 0x0000000004127984 */ /* 0x000e240000000a00 */
[----:B0-----:R-:W-:-:S11]  /*0a40*/  DFMA R16, R18, R14, R16 ;  /* 0x0000000e1210722b */ /* 0x001fd60000000010 */
.L_x_2:
[----:B------:R-:W-:Y:S06]  /*0a50*/  BAR.SYNC.DEFER_BLOCKING 0x0 ;  /* 0x0000000000007b1d */ /* 0x000fec0000010000 */
[----:B------:R-:W-:Y:S05]  /*0a60*/  @P0 BRA `(.L_x_7) ;  /* 0xfffffff800300947 */ /* 0x000fea000383ffff */
.L_x_1:
[----:B------:R-:W-:-:S04]  /*0a70*/  VIMNMX R3, PT, PT, R5, R6, !PT ;  /* 0x0000000605037248 */ /* 0x000fc80007fe0100 */
[----:B------:R-:W-:-:S13]  /*0a80*/  ISETP.GE.AND P0, PT, R3, R12, PT ;  /* 0x0000000c0300720c */ /* 0x000fda0003f06270 */
[----:B------:R-:W-:Y:S05]  /*0a90*/  @P0 EXIT ;  /* 0x000000000000094d */ /* 0x000fea0003800000 */
[----:B------:R-:W1:Y:S01]  /*0aa0*/  LDC.64 R2, c[0x0][0x390] ;  /* 0x0000e400ff027b82 */ /* 0x000e620000000a00 */
[----:B------:R-:W-:-:S04]  /*0ab0*/  IMAD R5, R5, R12, R6 ;  /* 0x0000000c05057224 */ /* 0x000fc800078e0206 */
[----:B-1----:R-:W-:-:S05]  /*0ac0*/  IMAD.WIDE R2, R5, 0x8, R2 ;  /* 0x0000000805027825 */ /* 0x002fca00078e0202 */
[----:B------:R-:W-:Y:S01]  /*0ad0*/  STG.E.64 desc[UR6][R2.64], R16 ;  /* 0x0000001002007986 */ /* 0x000fe2000c101b06 */
[----:B------:R-:W-:Y:S05]  /*0ae0*/  EXIT ;  /* 0x000000000000794d */ /* 0x000fea0003800000 */
.L_x_8:
        /* <DEDUP_REMOVED lines=9> */
.L_x_10:


//--------------------- .nv.shared._Z9addKernelPKdS0_Pdi --------------------------
	.section	.nv.shared._Z9addKernelPKdS0_Pdi,"aw",@nobits
	.sectionflags	@""
	.align	16
	.zero		1024


//--------------------- .nv.shared.reserved.0     --------------------------
	.section	.nv.shared.reserved.0,"aw",@nobits
	.weak		__nv_reservedSMEM_offset_0_alias
	.size		__nv_reservedSMEM_offset_0_alias, 0, 64
	.other		__nv_reservedSMEM_offset_0_alias,@"STO_CUDA_RESERVED_SHARED STV_DEFAULT"
__nv_reservedSMEM_offset_0_alias:
	.zero		0
	.zero		64


//--------------------- .nv.shared._Z21sharedMatrixMulKernelPKdS0_Pdii --------------------------
	.section	.nv.shared._Z21sharedMatrixMulKernelPKdS0_Pdii,"aw",@nobits
	.sectionflags	@""
	.align	16
	.zero		1024


//--------------------- .nv.constant0._Z9addKernelPKdS0_Pdi --------------------------
	.section	.nv.constant0._Z9addKernelPKdS0_Pdi,"a",@progbits
	.sectionflags	@""
	.align	4
.nv.constant0._Z9addKernelPKdS0_Pdi:
	.zero		924


//--------------------- .nv.constant0._Z21sharedMatrixMulKernelPKdS0_Pdii --------------------------
	.section	.nv.constant0._Z21sharedMatrixMulKernelPKdS0_Pdii,"a",@progbits
	.sectionflags	@""
	.align	4
.nv.constant0._Z21sharedMatrixMulKernelPKdS0_Pdii:
	.zero		928


//--------------------- SYMBOLS --------------------------

	.type		.nv.reservedSmem.offset0,@object
	.size		.nv.reservedSmem.offset0,0x4
	.type		.nv.reservedSmem.cap,@object
	.size		.nv.reservedSmem.cap,0x4
